	.headerflags	@"EF_CUDA_TEXMODE_UNIFIED EF_CUDA_64BIT_ADDRESS EF_CUDA_ACCELERATORS EF_CUDA_SM90 EF_CUDA_VIRTUAL_SM(EF_CUDA_SM90)"
	.elftype	@"ET_EXEC"


//--------------------- .nv.info                  --------------------------
	.section	.nv.info,"",@"SHT_CUDA_INFO"
	.align	4


	//----- nvinfo : EIATTR_REGCOUNT
	.align		4
        /*0000*/ 	.byte	0x04, 0x2f
        /*0002*/ 	.short	(.L_1 - .L_0)
	.align		4
.L_0:
        /*0004*/ 	.word	index@(triton_poi_fused_convolution_32)
        /*0008*/ 	.word	0x0000000c


	//----- nvinfo : EIATTR_MIN_STACK_SIZE
	.align		4
.L_1:
        /*000c*/ 	.byte	0x04, 0x12
        /*000e*/ 	.short	(.L_3 - .L_2)
	.align		4
.L_2:
        /*0010*/ 	.word	index@(triton_poi_fused_convolution_32)
        /*0014*/ 	.word	0x00000000


	//----- nvinfo : EIATTR_FRAME_SIZE
	.align		4
.L_3:
        /*0018*/ 	.byte	0x04, 0x11
        /*001a*/ 	.short	(.L_5 - .L_4)
	.align		4
.L_4:
        /*001c*/ 	.word	index@(triton_poi_fused_convolution_32)
        /*0020*/ 	.word	0x00000000


	//----- nvinfo : EIATTR_MIN_STACK_SIZE
	.align		4
.L_5:
        /*0024*/ 	.byte	0x04, 0x12
        /*0026*/ 	.short	(.L_7 - .L_6)
	.align		4
.L_6:
        /*0028*/ 	.word	index@(triton_poi_fused_convolution_32)
        /*002c*/ 	.word	0x00000000
.L_7:


//--------------------- .nv.info.triton_poi_fused_convolution_32 --------------------------
	.section	.nv.info.triton_poi_fused_convolution_32,"",@"SHT_CUDA_INFO"
	.sectionflags	@""
	.align	4


	//----- nvinfo : EIATTR_CUDA_API_VERSION
	.align		4
        /*0000*/ 	.byte	0x04, 0x37
        /*0002*/ 	.short	(.L_9 - .L_8)
.L_8:
        /*0004*/ 	.word	0x0000007c


	//----- nvinfo : EIATTR_KPARAM_INFO
	.align		4
.L_9:
        /*0008*/ 	.byte	0x04, 0x17
        /*000a*/ 	.short	(.L_11 - .L_10)
.L_10:
        /*000c*/ 	.word	0x00000000
        /*0010*/ 	.short	0x0002
        /*0012*/ 	.short	0x0010
        /*0014*/ 	.byte	0x00, 0xf0, 0x11, 0x00


	//----- nvinfo : EIATTR_KPARAM_INFO
	.align		4
.L_11:
        /*0018*/ 	.byte	0x04, 0x17
        /*001a*/ 	.short	(.L_13 - .L_12)
.L_12:
        /*001c*/ 	.word	0x00000000
        /*0020*/ 	.short	0x0001
        /*0022*/ 	.short	0x0008
        /*0024*/ 	.byte	0x00, 0xf4, 0x21, 0x00


	//----- nvinfo : EIATTR_KPARAM_INFO
	.align		4
.L_13:
        /*0028*/ 	.byte	0x04, 0x17
        /*002a*/ 	.short	(.L_15 - .L_14)
.L_14:
        /*002c*/ 	.word	0x00000000
        /*0030*/ 	.short	0x0000
        /*0032*/ 	.short	0x0000
        /*0034*/ 	.byte	0x00, 0xf4, 0x21, 0x00


	//----- nvinfo : EIATTR_SPARSE_MMA_MASK
	.align		4
.L_15:
        /*0038*/ 	.byte	0x03, 0x50
        /*003a*/ 	.short	0x0000


	//----- nvinfo : EIATTR_MAXREG_COUNT
	.align		4
        /*003c*/ 	.byte	0x03, 0x1b
        /*003e*/ 	.short	0x00ff


	//----- nvinfo : EIATTR_EXIT_INSTR_OFFSETS
	.align		4
        /*0040*/ 	.byte	0x04, 0x1c
        /*0042*/ 	.short	(.L_17 - .L_16)


	//   ....[0]....
.L_16:
        /*0044*/ 	.word	0x00000180


	//----- nvinfo : EIATTR_REQNTID
	.align		4
.L_17:
        /*0048*/ 	.byte	0x04, 0x10
        /*004a*/ 	.short	(.L_19 - .L_18)
.L_18:
        /*004c*/ 	.word	0x00000080
        /*0050*/ 	.word	0x00000001
        /*0054*/ 	.word	0x00000001


	//----- nvinfo : EIATTR_CBANK_PARAM_SIZE
	.align		4
.L_19:
        /*0058*/ 	.byte	0x03, 0x19
        /*005a*/ 	.short	0x0014


	//----- nvinfo : EIATTR_PARAM_CBANK
	.align		4
        /*005c*/ 	.byte	0x04, 0x0a
        /*005e*/ 	.short	(.L_21 - .L_20)
	.align		4
.L_20:
        /*0060*/ 	.word	index@(.nv.constant0.triton_poi_fused_convolution_32)
        /*0064*/ 	.short	0x0210
        /*0066*/ 	.short	0x0014


	//----- nvinfo : EIATTR_SW_WAR
	.align		4
.L_21:
        /*0068*/ 	.byte	0x04, 0x36
        /*006a*/ 	.short	(.L_23 - .L_22)
.L_22:
        /*006c*/ 	.word	0x00000008
.L_23:


//--------------------- .nv.callgraph             --------------------------
	.section	.nv.callgraph,"",@"SHT_CUDA_CALLGRAPH"
	.align	4
	.sectionentsize	8
	.align		4
        /*0000*/ 	.word	0x00000000
	.align		4
        /*0004*/ 	.word	0xffffffff
	.align		4
        /*0008*/ 	.word	0x00000000
	.align		4
        /*000c*/ 	.word	0xfffffffe
	.align		4
        /*0010*/ 	.word	0x00000000
	.align		4
        /*0014*/ 	.word	0xfffffffd
	.align		4
        /*0018*/ 	.word	0x00000000
	.align		4
        /*001c*/ 	.word	0xfffffffc


//--------------------- .text.triton_poi_fused_convolution_32 --------------------------
	.section	.text.triton_poi_fused_convolution_32,"ax",@progbits
	.align	128
        .global         triton_poi_fused_convolution_32
        .type           triton_poi_fused_convolution_32,@function
        .size           triton_poi_fused_convolution_32,(.L_x_1 - triton_poi_fused_convolution_32)
        .other          triton_poi_fused_convolution_32,@"STO_CUDA_ENTRY STV_DEFAULT"
triton_poi_fused_convolution_32:
.text.triton_poi_fused_convolution_32:
[----:B------:R-:W-:Y:S01]  /*0000*/  LDC R1, c[0x0][0x28] ;  /* 0x00000a00ff017b82 */ /* 0x000fe20000000800 */
[----:B------:R-:W1:Y:S07]  /*0010*/  S2R R0, SR_TID.X ;  /* 0x0000000000007919 */ /* 0x000e6e0000002100 */
[----:B------:R-:W2:Y:S01]  /*0020*/  LDC.64 R4, c[0x0][0x218] ;  /* 0x00008600ff047b82 */ /* 0x000ea20000000a00 */
[----:B------:R-:W-:Y:S01]  /*0030*/  ULDC.64 UR4, c[0x0][0x208] ;  /* 0x0000820000047ab9 */ /* 0x000fe20000000a00 */
[----:B------:R-:W3:Y:S06]  /*0040*/  S2R R7, SR_CTAID.X ;  /* 0x0000000000077919 */ /* 0x000eec0000002500 */
[----:B------:R-:W4:Y:S01]  /*0050*/  LDC.64 R2, c[0x0][0x210] ;  /* 0x00008400ff027b82 */ /* 0x000f220000000a00 */
[----:B-1----:R-:W-:Y:S01]  /*0060*/  IMAD.SHL.U32 R0, R0, 0x2, RZ ;  /* 0x0000000200007824 */ /* 0x002fe200078e00ff */
[----:B---3--:R-:W-:-:S04]  /*0070*/  SHF.R.S32.HI R6, RZ, 0x17, R7 ;  /* 0x00000017ff067819 */ /* 0x008fc80000011407 */
[----:B------:R-:W-:Y:S02]  /*0080*/  LOP3.LUT R0, R0, 0xfe, RZ, 0xc0, !PT ;  /* 0x000000fe00007812 */ /* 0x000fe400078ec0ff */
[----:B------:R-:W-:-:S03]  /*0090*/  SGXT R6, R6, 0x1 ;  /* 0x000000010606781a */ /* 0x000fc60000000200 */
[----:B------:R-:W-:-:S04]  /*00a0*/  IMAD R7, R7, 0x100, R0 ;  /* 0x0000010007077824 */ /* 0x000fc800078e0200 */
[----:B----4-:R-:W-:Y:S01]  /*00b0*/  IMAD.WIDE R2, R7, 0x4, R2 ;  /* 0x0000000407027825 */ /* 0x010fe200078e0202 */
[----:B------:R-:W-:-:S04]  /*00c0*/  LEA.HI R6, R6, R7, RZ, 0x4 ;  /* 0x0000000706067211 */ /* 0x000fc800078f20ff */
[--C-:B------:R-:W-:Y:S02]  /*00d0*/  SHF.R.S32.HI R0, RZ, 0x4, R6.reuse ;  /* 0x00000004ff007819 */ /* 0x100fe40000011406 */
[----:B------:R-:W-:Y:S02]  /*00e0*/  SHF.R.S32.HI R9, RZ, 0x1f, R6 ;  /* 0x0000001fff097819 */ /* 0x000fe40000011406 */
[----:B------:R-:W3:Y:S02]  /*00f0*/  LDG.E.64 R6, desc[UR4][R2.64] ;  /* 0x0000000402067981 */ /* 0x000ee4000c1e1b00 */
[----:B------:R-:W-:-:S04]  /*0100*/  LEA.HI R9, R9, R0, RZ, 0x8 ;  /* 0x0000000009097211 */ /* 0x000fc800078f40ff */
[----:B------:R-:W-:-:S05]  /*0110*/  LOP3.LUT R9, R9, 0xffffff00, RZ, 0xc0, !PT ;  /* 0xffffff0009097812 */ /* 0x000fca00078ec0ff */
[----:B------:R-:W-:-:S04]  /*0120*/  IMAD.IADD R9, R0, 0x1, -R9 ;  /* 0x0000000100097824 */ /* 0x000fc800078e0a09 */
[----:B--2---:R-:W-:-:S06]  /*0130*/  IMAD.WIDE R4, R9, 0x4, R4 ;  /* 0x0000000409047825 */ /* 0x004fcc00078e0204 */
[----:B------:R-:W3:Y:S02]  /*0140*/  LDG.E.EL R4, desc[UR4][R4.64] ;  /* 0x0000000404047981 */ /* 0x000ee4000c2e1900 */
[--C-:B---3--:R-:W-:Y:S01]  /*0150*/  FADD R6, R6, R4.reuse ;  /* 0x0000000406067221 */ /* 0x108fe20000000000 */
[----:B------:R-:W-:-:S05]  /*0160*/  FADD R7, R7, R4 ;  /* 0x0000000407077221 */ /* 0x000fca0000000000 */
[----:B------:R-:W-:Y:S01]  /*0170*/  STG.E.64 desc[UR4][R2.64], R6 ;  /* 0x0000000602007986 */ /* 0x000fe2000c101b04 */
[----:B------:R-:W-:Y:S05]  /*0180*/  EXIT ;  /* 0x000000000000794d */ /* 0x000fea0003800000 */
.L_x_0:
[----:B------:R-:W-:-:S00]  /*0190*/  BRA `(.L_x_0) ;  /* 0xfffffffc00fc7947 */ /* 0x000fc0000383ffff */
[----:B------:R-:W-:-:S00]  /*01a0*/  NOP ;  /* 0x0000000000007918 */ /* 0x000fc00000000000 */
        /* <DEDUP_REMOVED lines=13> */
.L_x_1:


//--------------------- .nv.constant0.triton_poi_fused_convolution_32 --------------------------
	.section	.nv.constant0.triton_poi_fused_convolution_32,"a",@progbits
	.sectionflags	@""
	.align	4
.nv.constant0.triton_poi_fused_convolution_32:
	.zero		548
